//
// Generated by NVIDIA NVVM Compiler
//
// Compiler Build ID: CL-36424714
// Cuda compilation tools, release 13.0, V13.0.88
// Based on NVVM 20.0.0
//

.version 9.0
.target sm_100
.address_size 64

	// .globl	_Z14findMinOfArrayPfiS_i
// _ZZ14findMinOfArrayPfiS_iE8minChunk has been demoted

.visible .entry _Z14findMinOfArrayPfiS_i(
	.param .u64 .ptr .align 1 _Z14findMinOfArrayPfiS_i_param_0,
	.param .u32 _Z14findMinOfArrayPfiS_i_param_1,
	.param .u64 .ptr .align 1 _Z14findMinOfArrayPfiS_i_param_2,
	.param .u32 _Z14findMinOfArrayPfiS_i_param_3
)
{
	.reg .pred 	%p<7>;
	.reg .b32 	%r<17>;
	.reg .b32 	%f<24>;
	.reg .b64 	%rd<9>;
	// demoted variable
	.shared .align 4 .b8 _ZZ14findMinOfArrayPfiS_iE8minChunk[1024];
	ld.param.u64 	%rd1, [_Z14findMinOfArrayPfiS_i_param_0];
	ld.param.u32 	%r9, [_Z14findMinOfArrayPfiS_i_param_1];
	ld.param.u64 	%rd2, [_Z14findMinOfArrayPfiS_i_param_2];
	mov.u32 	%r1, %ctaid.x;
	mov.u32 	%r16, %ntid.x;
	mov.u32 	%r3, %tid.x;
	mad.lo.s32 	%r4, %r1, %r16, %r3;
	div.u32 	%r5, %r4, %r9;
	setp.ge.u32 	%p1, %r5, %r9;
	shl.b32 	%r10, %r3, 2;
	mov.u32 	%r11, _ZZ14findMinOfArrayPfiS_iE8minChunk;
	add.s32 	%r6, %r11, %r10;
	@%p1 bra 	$L__BB0_2;
	cvta.to.global.u64 	%rd3, %rd1;
	rem.u32 	%r12, %r4, %r9;
	mad.lo.s32 	%r13, %r12, %r9, %r5;
	mul.wide.u32 	%rd4, %r13, 4;
	add.s64 	%rd5, %rd3, %rd4;
	ld.global.f32 	%f1, [%rd5];
	st.shared.f32 	[%r6], %f1;
$L__BB0_2:
	bar.sync 	0;
	setp.lt.u32 	%p2, %r16, 66;
	@%p2 bra 	$L__BB0_6;
$L__BB0_3:
	shr.u32 	%r8, %r16, 1;
	bar.sync 	0;
	setp.ge.u32 	%p3, %r3, %r8;
	@%p3 bra 	$L__BB0_5;
	ld.shared.f32 	%f2, [%r6];
	shl.b32 	%r14, %r8, 2;
	add.s32 	%r15, %r6, %r14;
	ld.shared.f32 	%f3, [%r15];
	min.f32 	%f4, %f2, %f3;
	st.shared.f32 	[%r6], %f4;
$L__BB0_5:
	setp.gt.u32 	%p4, %r16, 131;
	mov.u32 	%r16, %r8;
	@%p4 bra 	$L__BB0_3;
$L__BB0_6:
	setp.gt.u32 	%p5, %r3, 31;
	@%p5 bra 	$L__BB0_9;
	ld.volatile.shared.f32 	%f5, [%r6];
	ld.volatile.shared.f32 	%f6, [%r6+128];
	min.f32 	%f7, %f5, %f6;
	st.volatile.shared.f32 	[%r6], %f7;
	ld.volatile.shared.f32 	%f8, [%r6];
	ld.volatile.shared.f32 	%f9, [%r6+64];
	min.f32 	%f10, %f8, %f9;
	st.volatile.shared.f32 	[%r6], %f10;
	ld.volatile.shared.f32 	%f11, [%r6];
	ld.volatile.shared.f32 	%f12, [%r6+32];
	min.f32 	%f13, %f11, %f12;
	st.volatile.shared.f32 	[%r6], %f13;
	ld.volatile.shared.f32 	%f14, [%r6];
	ld.volatile.shared.f32 	%f15, [%r6+16];
	min.f32 	%f16, %f14, %f15;
	st.volatile.shared.f32 	[%r6], %f16;
	ld.volatile.shared.f32 	%f17, [%r6];
	ld.volatile.shared.f32 	%f18, [%r6+8];
	min.f32 	%f19, %f17, %f18;
	st.volatile.shared.f32 	[%r6], %f19;
	ld.volatile.shared.f32 	%f20, [%r6];
	ld.volatile.shared.f32 	%f21, [%r6+4];
	min.f32 	%f22, %f20, %f21;
	st.volatile.shared.f32 	[%r6], %f22;
	setp.ne.s32 	%p6, %r3, 0;
	@%p6 bra 	$L__BB0_9;
	ld.shared.f32 	%f23, [_ZZ14findMinOfArrayPfiS_iE8minChunk];
	cvta.to.global.u64 	%rd6, %rd2;
	mul.wide.u32 	%rd7, %r1, 4;
	add.s64 	%rd8, %rd6, %rd7;
	st.global.f32 	[%rd8], %f23;
$L__BB0_9:
	ret;

}


// ===== COMPILED SASS (sm_100) =====

	.target	sm_100

	.elftype	@"ET_EXEC"


//--------------------- .note.nv.tkinfo           --------------------------
	.section	.note.nv.tkinfo,"",@"SHT_NOTE"
	.sectionflags	@"SHF_NOTE_NV_TKINFO"
	.tkinfo
        /*0018*/ 	.word	0x00000002
        /*0030*/ 	.string	""
        /*0030*/ 	.string	"ptxas"
        /*0030*/ 	.string	"Cuda compilation tools, release 13.0, V13.0.88"
        /*0030*/ 	.string	"Build cuda_13.0.r13.0/compiler.36424714_0"
        /*0030*/ 	.string	"-arch sm_100 -m 64 "



//--------------------- .note.nv.cuinfo           --------------------------
	.section	.note.nv.cuinfo,"",@"SHT_NOTE"
	.sectionflags	@"SHF_NOTE_NV_CUINFO"
        /*0018*/ 	.short	0x0002
        /*001a*/ 	.short	0x0064
        /*001c*/ 	.short	0x0082
	.zero		2


//--------------------- .nv.info                  --------------------------
	.section	.nv.info,"",@"SHT_CUDA_INFO"
	.align	4


	//----- nvinfo : EIATTR_REGCOUNT
	.align		4
        /*0000*/ 	.byte	0x04, 0x2f
        /*0002*/ 	.short	(.L_1 - .L_0)
	.align		4
.L_0:
        /*0004*/ 	.word	index@(_Z14findMinOfArrayPfiS_i)
        /*0008*/ 	.word	0x0000000e


	//----- nvinfo : EIATTR_FRAME_SIZE
	.align		4
.L_1:
        /*000c*/ 	.byte	0x04, 0x11
        /*000e*/ 	.short	(.L_3 - .L_2)
	.align		4
.L_2:
        /*0010*/ 	.word	index@(_Z14findMinOfArrayPfiS_i)
        /*0014*/ 	.word	0x00000000


	//----- nvinfo : EIATTR_MIN_STACK_SIZE
	.align		4
.L_3:
        /*0018*/ 	.byte	0x04, 0x12
        /*001a*/ 	.short	(.L_5 - .L_4)
	.align		4
.L_4:
        /*001c*/ 	.word	index@(_Z14findMinOfArrayPfiS_i)
        /*0020*/ 	.word	0x00000000
.L_5:


//--------------------- .nv.compat                --------------------------
	.section	.nv.compat,"",@"SHT_CUDA_COMPAT_INFO"
	.align	4
        /*0000*/ 	.byte	0x02, 0x09, 0x00, 0x00, 0x02, 0x02, 0x01, 0x00, 0x02, 0x05, 0x05, 0x00, 0x03, 0x07, 0x01, 0x01
        /*0010*/ 	.byte	0x02, 0x03, 0x00, 0x00, 0x02, 0x06, 0x01, 0x00, 0x04, 0x0b, 0x08, 0x00, 0x09, 0x00, 0x00, 0x00
        /*0020*/ 	.byte	0x00, 0x00, 0x00, 0x00


//--------------------- .nv.info._Z14findMinOfArrayPfiS_i --------------------------
	.section	.nv.info._Z14findMinOfArrayPfiS_i,"",@"SHT_CUDA_INFO"
	.sectionflags	@""
	.align	4


	//----- nvinfo : EIATTR_CUDA_API_VERSION
	.align		4
        /*0000*/ 	.byte	0x04, 0x37
        /*0002*/ 	.short	(.L_7 - .L_6)
.L_6:
        /*0004*/ 	.word	0x00000082


	//----- nvinfo : EIATTR_KPARAM_INFO
	.align		4
.L_7:
        /*0008*/ 	.byte	0x04, 0x17
        /*000a*/ 	.short	(.L_9 - .L_8)
.L_8:
        /*000c*/ 	.word	0x00000000
        /*0010*/ 	.short	0x0003
        /*0012*/ 	.short	0x0018
        /*0014*/ 	.byte	0x00, 0xf0, 0x11, 0x00


	//----- nvinfo : EIATTR_KPARAM_INFO
	.align		4
.L_9:
        /*0018*/ 	.byte	0x04, 0x17
        /*001a*/ 	.short	(.L_11 - .L_10)
.L_10:
        /*001c*/ 	.word	0x00000000
        /*0020*/ 	.short	0x0002
        /*0022*/ 	.short	0x0010
        /*0024*/ 	.byte	0x00, 0xf5, 0x21, 0x00


	//----- nvinfo : EIATTR_KPARAM_INFO
	.align		4
.L_11:
        /*0028*/ 	.byte	0x04, 0x17
        /*002a*/ 	.short	(.L_13 - .L_12)
.L_12:
        /*002c*/ 	.word	0x00000000
        /*0030*/ 	.short	0x0001
        /*0032*/ 	.short	0x0008
        /*0034*/ 	.byte	0x00, 0xf0, 0x11, 0x00


	//----- nvinfo : EIATTR_KPARAM_INFO
	.align		4
.L_13:
        /*0038*/ 	.byte	0x04, 0x17
        /*003a*/ 	.short	(.L_15 - .L_14)
.L_14:
        /*003c*/ 	.word	0x00000000
        /*0040*/ 	.short	0x0000
        /*0042*/ 	.short	0x0000
        /*0044*/ 	.byte	0x00, 0xf5, 0x21, 0x00


	//----- nvinfo : EIATTR_SPARSE_MMA_MASK
	.align		4
.L_15:
        /*0048*/ 	.byte	0x03, 0x50
        /*004a*/ 	.short	0x0000


	//----- nvinfo : EIATTR_MAXREG_COUNT
	.align		4
        /*004c*/ 	.byte	0x03, 0x1b
        /*004e*/ 	.short	0x00ff


	//----- nvinfo : EIATTR_NUM_BARRIERS
	.align		4
        /*0050*/ 	.byte	0x02, 0x4c
        /*0052*/ 	.byte	0x01
	.zero		1


	//----- nvinfo : EIATTR_MERCURY_ISA_VERSION
	.align		4
        /*0054*/ 	.byte	0x03, 0x5f
        /*0056*/ 	.short	0x0101


	//----- nvinfo : EIATTR_VRC_CTA_INIT_COUNT
	.align		4
        /*0058*/ 	.byte	0x02, 0x4a
	.zero		1
	.zero		1


	//----- nvinfo : EIATTR_EXIT_INSTR_OFFSETS
	.align		4
        /*005c*/ 	.byte	0x04, 0x1c
        /*005e*/ 	.short	(.L_17 - .L_16)


	//   ....[0]....
.L_16:
        /*0060*/ 	.word	0x00000370


	//   ....[1]....
        /*0064*/ 	.word	0x00000510


	//   ....[2]....
        /*0068*/ 	.word	0x00000590


	//----- nvinfo : EIATTR_CBANK_PARAM_SIZE
	.align		4
.L_17:
        /*006c*/ 	.byte	0x03, 0x19
        /*006e*/ 	.short	0x001c


	//----- nvinfo : EIATTR_PARAM_CBANK
	.align		4
        /*0070*/ 	.byte	0x04, 0x0a
        /*0072*/ 	.short	(.L_19 - .L_18)
	.align		4
.L_18:
        /*0074*/ 	.word	index@(.nv.constant0._Z14findMinOfArrayPfiS_i)
        /*0078*/ 	.short	0x0380
        /*007a*/ 	.short	0x001c


	//----- nvinfo : EIATTR_SW_WAR
	.align		4
.L_19:
        /*007c*/ 	.byte	0x04, 0x36
        /*007e*/ 	.short	(.L_21 - .L_20)
.L_20:
        /*0080*/ 	.word	0x00000008
.L_21:


//--------------------- .nv.callgraph             --------------------------
	.section	.nv.callgraph,"",@"SHT_CUDA_CALLGRAPH"
	.align	4
	.sectionentsize	8
	.align		4
        /*0000*/ 	.word	0x00000000
	.align		4
        /*0004*/ 	.word	0xffffffff
	.align		4
        /*0008*/ 	.word	0x00000000
	.align		4
        /*000c*/ 	.word	0xfffffffe
	.align		4
        /*0010*/ 	.word	0x00000000
	.align		4
        /*0014*/ 	.word	0xfffffffd
	.align		4
        /*0018*/ 	.word	0x00000000
	.align		4
        /*001c*/ 	.word	0xfffffffc


//--------------------- .text._Z14findMinOfArrayPfiS_i --------------------------
	.section	.text._Z14findMinOfArrayPfiS_i,"ax",@progbits
	.align	128
        .global         _Z14findMinOfArrayPfiS_i
        .type           _Z14findMinOfArrayPfiS_i,@function
        .size           _Z14findMinOfArrayPfiS_i,(.L_x_3 - _Z14findMinOfArrayPfiS_i)
        .other          _Z14findMinOfArrayPfiS_i,@"STO_CUDA_ENTRY STV_DEFAULT"
_Z14findMinOfArrayPfiS_i:
.text._Z14findMinOfArrayPfiS_i:
[----:B------:R-:W-:Y:S01]  /*0000*/  LDC R1, c[0x0][0x37c] ;  /* 0x0000df00ff017b82 */ /* 0x000fe20000000800 */
[----:B------:R-:W0:Y:S01]  /*0010*/  LDCU UR4, c[0x0][0x388] ;  /* 0x00007100ff0477ac */ /* 0x000e220008000800 */
[----:B------:R-:W1:Y:S01]  /*0020*/  S2R R0, SR_CTAID.X ;  /* 0x0000000000007919 */ /* 0x000e620000002500 */
[----:B------:R-:W1:Y:S01]  /*0030*/  LDCU UR8, c[0x0][0x360] ;  /* 0x00006c00ff0877ac */ /* 0x000e620008000800 */
[----:B------:R-:W1:Y:S01]  /*0040*/  S2R R3, SR_TID.X ;  /* 0x0000000000037919 */ /* 0x000e620000002100 */
[----:B------:R-:W2:Y:S01]  /*0050*/  LDCU.64 UR6, c[0x0][0x358] ;  /* 0x00006b00ff0677ac */ /* 0x000ea20008000a00 */
[----:B0-----:R-:W0:Y:S01]  /*0060*/  I2F.U32.RP R2, UR4 ;  /* 0x0000000400027d06 */ /* 0x001e220008209000 */
[----:B------:R-:W-:-:S07]  /*0070*/  LOP3.LUT R6, RZ, UR4, RZ, 0x33, !PT ;  /* 0x00000004ff067c12 */ /* 0x000fce000f8e33ff */
[----:B0-----:R-:W0:Y:S02]  /*0080*/  MUFU.RCP R2, R2 ;  /* 0x0000000200027308 */ /* 0x001e240000001000 */
[----:B0-----:R-:W-:Y:S02]  /*0090*/  VIADD R4, R2, 0xffffffe ;  /* 0x0ffffffe02047836 */ /* 0x001fe40000000000 */
[----:B-1----:R-:W-:-:S04]  /*00a0*/  IMAD R2, R0, UR8, R3 ;  /* 0x0000000800027c24 */ /* 0x002fc8000f8e0203 */
[----:B------:R0:W1:Y:S02]  /*00b0*/  F2I.FTZ.U32.TRUNC.NTZ R5, R4 ;  /* 0x0000000400057305 */ /* 0x000064000021f000 */
[----:B0-----:R-:W-:Y:S02]  /*00c0*/  IMAD.MOV.U32 R4, RZ, RZ, RZ ;  /* 0x000000ffff047224 */ /* 0x001fe400078e00ff */
[----:B-1----:R-:W-:-:S04]  /*00d0*/  IMAD.MOV R7, RZ, RZ, -R5 ;  /* 0x000000ffff077224 */ /* 0x002fc800078e0a05 */
[----:B------:R-:W-:-:S04]  /*00e0*/  IMAD R7, R7, UR4, RZ ;  /* 0x0000000407077c24 */ /* 0x000fc8000f8e02ff */
[----:B------:R-:W-:-:S06]  /*00f0*/  IMAD.HI.U32 R5, R5, R7, R4 ;  /* 0x0000000705057227 */ /* 0x000fcc00078e0004 */
[----:B------:R-:W-:-:S04]  /*0100*/  IMAD.HI.U32 R5, R5, R2, RZ ;  /* 0x0000000205057227 */ /* 0x000fc800078e00ff */
[----:B------:R-:W-:-:S04]  /*0110*/  IMAD.MOV R7, RZ, RZ, -R5 ;  /* 0x000000ffff077224 */ /* 0x000fc800078e0a05 */
[----:B------:R-:W-:-:S05]  /*0120*/  IMAD R2, R7, UR4, R2 ;  /* 0x0000000407027c24 */ /* 0x000fca000f8e0202 */
[----:B------:R-:W-:-:S13]  /*0130*/  ISETP.GE.U32.AND P1, PT, R2, UR4, PT ;  /* 0x0000000402007c0c */ /* 0x000fda000bf26070 */
[----:B------:R-:W-:Y:S02]  /*0140*/  @P1 VIADD R2, R2, -UR4 ;  /* 0x8000000402021c36 */ /* 0x000fe40008000000 */
[----:B------:R-:W-:Y:S01]  /*0150*/  @P1 VIADD R5, R5, 0x1 ;  /* 0x0000000105051836 */ /* 0x000fe20000000000 */
[----:B------:R-:W-:Y:S02]  /*0160*/  ISETP.NE.U32.AND P1, PT, RZ, UR4, PT ;  /* 0x00000004ff007c0c */ /* 0x000fe4000bf25070 */
[----:B------:R-:W-:-:S13]  /*0170*/  ISETP.GE.U32.AND P0, PT, R2, UR4, PT ;  /* 0x0000000402007c0c */ /* 0x000fda000bf06070 */
[----:B------:R-:W-:-:S05]  /*0180*/  @P0 VIADD R5, R5, 0x1 ;  /* 0x0000000105050836 */ /* 0x000fca0000000000 */
[----:B------:R-:W-:-:S04]  /*0190*/  SEL R7, R6, R5, !P1 ;  /* 0x0000000506077207 */ /* 0x000fc80004800000 */
[----:B------:R-:W-:-:S04]  /*01a0*/  ISETP.GE.U32.AND P1, PT, R7, UR4, PT ;  /* 0x0000000407007c0c */ /* 0x000fc8000bf26070 */
[----:B------:R-:W-:-:S09]  /*01b0*/  ISETP.NE.U32.AND P2, PT, RZ, UR4, !P1 ;  /* 0x00000004ff007c0c */ /* 0x000fd2000cf45070 */
[----:B------:R-:W0:Y:S01]  /*01c0*/  @!P1 LDC.64 R4, c[0x0][0x380] ;  /* 0x0000e000ff049b82 */ /* 0x000e220000000a00 */
[----:B------:R-:W-:-:S05]  /*01d0*/  @!P1 VIADD R9, R2, -UR4 ;  /* 0x8000000402099c36 */ /* 0x000fca0008000000 */
[----:B------:R-:W-:-:S05]  /*01e0*/  @P2 SEL R6, R9, R2, P0 ;  /* 0x0000000209062207 */ /* 0x000fca0000000000 */
[----:B------:R-:W-:-:S04]  /*01f0*/  @!P1 IMAD R7, R6, UR4, R7 ;  /* 0x0000000406079c24 */ /* 0x000fc8000f8e0207 */
[----:B0-----:R-:W-:-:S06]  /*0200*/  @!P1 IMAD.WIDE.U32 R4, R7, 0x4, R4 ;  /* 0x0000000407049825 */ /* 0x001fcc00078e0004 */
[----:B--2---:R-:W2:Y:S01]  /*0210*/  @!P1 LDG.E R5, desc[UR6][R4.64] ;  /* 0x0000000604059981 */ /* 0x004ea2000c1e1900 */
[----:B------:R-:W0:Y:S01]  /*0220*/  S2UR UR5, SR_CgaCtaId ;  /* 0x00000000000579c3 */ /* 0x000e220000008800 */
[----:B------:R-:W-:Y:S01]  /*0230*/  IMAD.U32 R2, RZ, RZ, UR8 ;  /* 0x00000008ff027e24 */ /* 0x000fe2000f8e00ff */
[----:B------:R-:W-:Y:S01]  /*0240*/  UMOV UR4, 0x400 ;  /* 0x0000040000047882 */ /* 0x000fe20000000000 */
[----:B------:R-:W-:-:S03]  /*0250*/  ISETP.GT.U32.AND P0, PT, R3, 0x1f, PT ;  /* 0x0000001f0300780c */ /* 0x000fc60003f04070 */
[----:B------:R-:W-:Y:S01]  /*0260*/  ISETP.GE.U32.AND P2, PT, R2, 0x42, PT ;  /* 0x000000420200780c */ /* 0x000fe20003f46070 */
[----:B0-----:R-:W-:-:S06]  /*0270*/  ULEA UR4, UR5, UR4, 0x18 ;  /* 0x0000000405047291 */ /* 0x001fcc000f8ec0ff */
[----:B------:R-:W-:-:S05]  /*0280*/  LEA R6, R3, UR4, 0x2 ;  /* 0x0000000403067c11 */ /* 0x000fca000f8e10ff */
[----:B--2---:R0:W-:Y:S01]  /*0290*/  @!P1 STS [R6], R5 ;  /* 0x0000000506009388 */ /* 0x0041e20000000800 */
[----:B------:R-:W-:Y:S06]  /*02a0*/  BAR.SYNC.DEFER_BLOCKING 0x0 ;  /* 0x0000000000007b1d */ /* 0x000fec0000010000 */
[----:B------:R-:W-:Y:S05]  /*02b0*/  @!P2 BRA `(.L_x_0) ;  /* 0x00000000002ca947 */ /* 0x000fea0003800000 */
.L_x_1:
[----:B------:R-:W-:Y:S01]  /*02c0*/  BAR.SYNC.DEFER_BLOCKING 0x0 ;  /* 0x0000000000007b1d */ /* 0x000fe20000010000 */
[----:B------:R-:W-:-:S04]  /*02d0*/  SHF.R.U32.HI R8, RZ, 0x1, R2 ;  /* 0x00000001ff087819 */ /* 0x000fc80000011602 */
[----:B------:R-:W-:-:S13]  /*02e0*/  ISETP.GE.U32.AND P1, PT, R3, R8, PT ;  /* 0x000000080300720c */ /* 0x000fda0003f26070 */
[----:B0-----:R-:W-:Y:S01]  /*02f0*/  @!P1 IMAD R5, R8, 0x4, R6 ;  /* 0x0000000408059824 */ /* 0x001fe200078e0206 */
[----:B------:R-:W-:Y:S05]  /*0300*/  @!P1 LDS R4, [R6] ;  /* 0x0000000006049984 */ /* 0x000fea0000000800 */
[----:B------:R-:W0:Y:S02]  /*0310*/  @!P1 LDS R5, [R5] ;  /* 0x0000000005059984 */ /* 0x000e240000000800 */
[----:B0-----:R-:W-:-:S05]  /*0320*/  @!P1 FMNMX R7, R4, R5, PT ;  /* 0x0000000504079209 */ /* 0x001fca0003800000 */
[----:B------:R1:W-:Y:S01]  /*0330*/  @!P1 STS [R6], R7 ;  /* 0x0000000706009388 */ /* 0x0003e20000000800 */
[----:B------:R-:W-:Y:S01]  /*0340*/  ISETP.GT.U32.AND P1, PT, R2, 0x83, PT ;  /* 0x000000830200780c */ /* 0x000fe20003f24070 */
[----:B------:R-:W-:-:S12]  /*0350*/  IMAD.MOV.U32 R2, RZ, RZ, R8 ;  /* 0x000000ffff027224 */ /* 0x000fd800078e0008 */
[----:B-1----:R-:W-:Y:S05]  /*0360*/  @P1 BRA `(.L_x_1) ;  /* 0xfffffffc00d41947 */ /* 0x002fea000383ffff */
.L_x_0:
[----:B------:R-:W-:Y:S05]  /*0370*/  @P0 EXIT ;  /* 0x000000000000094d */ /* 0x000fea0003800000 */
[----:B------:R-:W-:Y:S01]  /*0380*/  LDS R2, [R6] ;  /* 0x0000000006027984 */ /* 0x000fe20000000800 */
[----:B------:R-:W-:-:S03]  /*0390*/  ISETP.NE.AND P0, PT, R3, RZ, PT ;  /* 0x000000ff0300720c */ /* 0x000fc60003f05270 */
[----:B0-----:R-:W0:Y:S02]  /*03a0*/  LDS R5, [R6+0x80] ;  /* 0x0000800006057984 */ /* 0x001e240000000800 */
[----:B0-----:R-:W-:-:S05]  /*03b0*/  FMNMX R5, R2, R5, PT ;  /* 0x0000000502057209 */ /* 0x001fca0003800000 */
[----:B------:R-:W-:Y:S04]  /*03c0*/  STS [R6], R5 ;  /* 0x0000000506007388 */ /* 0x000fe80000000800 */
[----:B------:R-:W-:Y:S04]  /*03d0*/  LDS R2, [R6] ;  /* 0x0000000006027984 */ /* 0x000fe80000000800 */
[----:B------:R-:W0:Y:S02]  /*03e0*/  LDS R7, [R6+0x40] ;  /* 0x0000400006077984 */ /* 0x000e240000000800 */
        /* <DEDUP_REMOVED lines=17> */
[----:B------:R0:W-:Y:S01]  /*0500*/  STS [R6], R7 ;  /* 0x0000000706007388 */ /* 0x0001e20000000800 */
[----:B------:R-:W-:Y:S05]  /*0510*/  @P0 EXIT ;  /* 0x000000000000094d */ /* 0x000fea0003800000 */
[----:B------:R-:W1:Y:S01]  /*0520*/  S2UR UR5, SR_CgaCtaId ;  /* 0x00000000000579c3 */ /* 0x000e620000008800 */
[----:B------:R-:W-:-:S07]  /*0530*/  UMOV UR4, 0x400 ;  /* 0x0000040000047882 */ /* 0x000fce0000000000 */
[----:B------:R-:W2:Y:S01]  /*0540*/  LDC.64 R2, c[0x0][0x390] ;  /* 0x0000e400ff027b82 */ /* 0x000ea20000000a00 */
[----:B-1----:R-:W-:Y:S01]  /*0550*/  ULEA UR4, UR5, UR4, 0x18 ;  /* 0x0000000405047291 */ /* 0x002fe2000f8ec0ff */
[----:B--2---:R-:W-:-:S08]  /*0560*/  IMAD.WIDE.U32 R2, R0, 0x4, R2 ;  /* 0x0000000400027825 */ /* 0x004fd000078e0002 */
[----:B------:R-:W1:Y:S04]  /*0570*/  LDS R5, [UR4] ;  /* 0x00000004ff057984 */ /* 0x000e680008000800 */
[----:B-1----:R-:W-:Y:S01]  /*0580*/  STG.E desc[UR6][R2.64], R5 ;  /* 0x0000000502007986 */ /* 0x002fe2000c101906 */
[----:B------:R-:W-:Y:S05]  /*0590*/  EXIT ;  /* 0x000000000000794d */ /* 0x000fea0003800000 */
.L_x_2:
[----:B------:R-:W-:-:S00]  /*05a0*/  BRA `(.L_x_2) ;  /* 0xfffffffc00fc7947 */ /* 0x000fc0000383ffff */
[----:B------:R-:W-:-:S00]  /*05b0*/  NOP ;  /* 0x0000000000007918 */ /* 0x000fc00000000000 */
        /* <DEDUP_REMOVED lines=12> */
.L_x_3:


//--------------------- .nv.shared._Z14findMinOfArrayPfiS_i --------------------------
	.section	.nv.shared._Z14findMinOfArrayPfiS_i,"aw",@nobits
	.sectionflags	@""
	.align	4
.nv.shared._Z14findMinOfArrayPfiS_i:
	.zero		2048


//--------------------- .nv.shared.reserved.0     --------------------------
	.section	.nv.shared.reserved.0,"aw",@nobits
	.weak		__nv_reservedSMEM_offset_0_alias
	.size		__nv_reservedSMEM_offset_0_alias, 0, 64
	.other		__nv_reservedSMEM_offset_0_alias,@"STO_CUDA_RESERVED_SHARED STV_DEFAULT"
__nv_reservedSMEM_offset_0_alias:
	.zero		0
	.zero		64


//--------------------- .nv.constant0._Z14findMinOfArrayPfiS_i --------------------------
	.section	.nv.constant0._Z14findMinOfArrayPfiS_i,"a",@progbits
	.sectionflags	@""
	.align	4
.nv.constant0._Z14findMinOfArrayPfiS_i:
	.zero		924


//--------------------- SYMBOLS --------------------------

	.type		.nv.reservedSmem.offset0,@object
	.size		.nv.reservedSmem.offset0,0x4
	.type		.nv.reservedSmem.cap,@object
	.size		.nv.reservedSmem.cap,0x4
